//
// Generated by NVIDIA NVVM Compiler
//
// Compiler Build ID: CL-36424714
// Cuda compilation tools, release 13.0, V13.0.88
// Based on NVVM 20.0.0
//

.version 9.0
.target sm_100
.address_size 64

	// .globl	_Z20computeKernelDynamicPKfPfi
// _ZZ20computeKernelDynamicPKfPfiE3idx has been demoted
.global .align 4 .b8 __cudart_i2opi_f[24] = {65, 144, 67, 60, 153, 149, 98, 219, 192, 221, 52, 245, 209, 87, 39, 252, 41, 21, 68, 78, 110, 131, 249, 162};

.visible .entry _Z20computeKernelDynamicPKfPfi(
	.param .u64 .ptr .align 1 _Z20computeKernelDynamicPKfPfi_param_0,
	.param .u64 .ptr .align 1 _Z20computeKernelDynamicPKfPfi_param_1,
	.param .u32 _Z20computeKernelDynamicPKfPfi_param_2
)
{
	.local .align 4 .b8 	__local_depot0[28];
	.reg .b64 	%SP;
	.reg .b64 	%SPL;
	.reg .pred 	%p<21>;
	.reg .b32 	%r<82>;
	.reg .b32 	%f<53>;
	.reg .b64 	%rd<45>;
	.reg .b64 	%fd<5>;
	// demoted variable
	.shared .align 4 .u32 _ZZ20computeKernelDynamicPKfPfiE3idx;
	mov.u64 	%SPL, __local_depot0;
	ld.param.u64 	%rd15, [_Z20computeKernelDynamicPKfPfi_param_0];
	ld.param.u64 	%rd16, [_Z20computeKernelDynamicPKfPfi_param_1];
	ld.param.u32 	%r31, [_Z20computeKernelDynamicPKfPfi_param_2];
	add.u64 	%rd1, %SPL, 0;
	add.u64 	%rd2, %SPL, 0;
	mov.u32 	%r32, %tid.x;
	setp.ne.s32 	%p2, %r32, 0;
	@%p2 bra 	$L__BB0_2;
	mov.b32 	%r33, 0;
	st.shared.u32 	[_ZZ20computeKernelDynamicPKfPfiE3idx], %r33;
$L__BB0_2:
	bar.sync 	0;
	atom.shared.add.u32 	%r72, [_ZZ20computeKernelDynamicPKfPfiE3idx], 1;
	setp.ge.u32 	%p3, %r72, %r31;
	@%p3 bra 	$L__BB0_20;
	cvta.to.global.u64 	%rd3, %rd16;
	cvta.to.global.u64 	%rd4, %rd15;
	mov.u64 	%rd31, __cudart_i2opi_f;
$L__BB0_4:
	and.b32  	%r3, %r72, 255;
	setp.eq.s32 	%p4, %r3, 0;
	mov.f32 	%f52, 0f00000000;
	@%p4 bra 	$L__BB0_19;
	mul.wide.u32 	%rd19, %r72, 4;
	add.s64 	%rd20, %rd4, %rd19;
	ld.global.f32 	%f12, [%rd20];
	mul.f32 	%f13, %f12, 0f3F22F983;
	cvt.rni.s32.f32 	%r35, %f13;
	cvt.rn.f32.s32 	%f14, %r35;
	fma.rn.f32 	%f15, %f14, 0fBFC90FDA, %f12;
	fma.rn.f32 	%f16, %f14, 0fB3A22168, %f15;
	fma.rn.f32 	%f17, %f14, 0fA7C234C5, %f16;
	abs.f32 	%f18, %f12;
	setp.ltu.f32 	%p5, %f18, 0f47CE4780;
	setp.eq.f32 	%p6, %f18, 0f7F800000;
	mov.b32 	%r4, %f12;
	shr.u32 	%r36, %r4, 23;
	and.b32  	%r37, %r36, 224;
	add.s32 	%r38, %r37, -128;
	shl.b32 	%r39, %r4, 8;
	or.b32  	%r5, %r39, -2147483648;
	shr.u32 	%r40, %r38, 5;
	and.b32  	%r6, %r36, 31;
	mul.wide.u32 	%rd21, %r40, 4;
	sub.s64 	%rd5, %rd2, %rd21;
	mov.f32 	%f52, 0f00000000;
	mul.rn.f32 	%f19, %f12, %f52;
	sub.s64 	%rd6, %rd1, %rd21;
	or.pred  	%p1, %p5, %p6;
	selp.b32 	%r7, %r35, 0, %p5;
	selp.f32 	%f1, %f17, %f19, %p5;
	mov.b32 	%r73, 0;
$L__BB0_6:
	mov.u32 	%r77, %r7;
	mov.f32 	%f50, %f1;
	@%p1 bra 	$L__BB0_12;
	mov.b64 	%rd43, 0;
	mov.b32 	%r74, 0;
	mov.u64 	%rd41, __cudart_i2opi_f;
	mov.u64 	%rd42, %rd2;
$L__BB0_8:
	.pragma "nounroll";
	ld.global.nc.u32 	%r42, [%rd41];
	mad.wide.u32 	%rd24, %r42, %r5, %rd43;
	shr.u64 	%rd43, %rd24, 32;
	st.local.u32 	[%rd42], %rd24;
	add.s32 	%r74, %r74, 1;
	add.s64 	%rd42, %rd42, 4;
	add.s64 	%rd41, %rd41, 4;
	setp.ne.s32 	%p7, %r74, 6;
	@%p7 bra 	$L__BB0_8;
	setp.eq.s32 	%p8, %r6, 0;
	st.local.u32 	[%rd2+24], %rd43;
	ld.local.u32 	%r75, [%rd5+24];
	ld.local.u32 	%r76, [%rd5+20];
	@%p8 bra 	$L__BB0_11;
	shf.l.wrap.b32 	%r75, %r76, %r75, %r6;
	ld.local.u32 	%r43, [%rd5+16];
	shf.l.wrap.b32 	%r76, %r43, %r76, %r6;
$L__BB0_11:
	setp.lt.s32 	%p9, %r4, 0;
	shr.u32 	%r44, %r75, 30;
	shf.l.wrap.b32 	%r45, %r76, %r75, 2;
	shl.b32 	%r46, %r76, 2;
	shr.u32 	%r47, %r45, 31;
	add.s32 	%r48, %r47, %r44;
	neg.s32 	%r49, %r48;
	selp.b32 	%r77, %r49, %r48, %p9;
	xor.b32  	%r50, %r45, %r4;
	shr.s32 	%r51, %r45, 31;
	xor.b32  	%r52, %r51, %r45;
	xor.b32  	%r53, %r51, %r46;
	cvt.u64.u32 	%rd25, %r52;
	shl.b64 	%rd26, %rd25, 32;
	cvt.u64.u32 	%rd27, %r53;
	or.b64  	%rd28, %rd26, %rd27;
	cvt.rn.f64.s64 	%fd1, %rd28;
	mul.f64 	%fd2, %fd1, 0d3BF921FB54442D19;
	cvt.rn.f32.f64 	%f20, %fd2;
	neg.f32 	%f21, %f20;
	setp.lt.s32 	%p10, %r50, 0;
	selp.f32 	%f50, %f21, %f20, %p10;
$L__BB0_12:
	mul.rn.f32 	%f22, %f50, %f50;
	and.b32  	%r54, %r77, 1;
	setp.eq.b32 	%p11, %r54, 1;
	selp.f32 	%f23, 0f3F800000, %f50, %p11;
	fma.rn.f32 	%f24, %f22, %f23, 0f00000000;
	fma.rn.f32 	%f25, %f22, 0f37CBAC00, 0fBAB607ED;
	selp.f32 	%f26, %f25, 0fB94D4153, %p11;
	selp.f32 	%f27, 0f3D2AAABB, 0f3C0885E4, %p11;
	fma.rn.f32 	%f28, %f26, %f22, %f27;
	selp.f32 	%f29, 0fBEFFFFFF, 0fBE2AAAA8, %p11;
	fma.rn.f32 	%f30, %f28, %f22, %f29;
	fma.rn.f32 	%f31, %f30, %f24, %f23;
	and.b32  	%r55, %r77, 2;
	setp.eq.s32 	%p12, %r55, 0;
	mov.f32 	%f32, 0f00000000;
	sub.f32 	%f33, %f32, %f31;
	selp.f32 	%f5, %f31, %f33, %p12;
	mov.u32 	%r81, %r7;
	mov.f32 	%f51, %f1;
	@%p1 bra 	$L__BB0_18;
	mov.b64 	%rd44, 0;
	mov.b32 	%r78, 0;
$L__BB0_14:
	.pragma "nounroll";
	mul.wide.u32 	%rd30, %r78, 4;
	add.s64 	%rd32, %rd31, %rd30;
	ld.global.nc.u32 	%r57, [%rd32];
	mad.wide.u32 	%rd33, %r57, %r5, %rd44;
	shr.u64 	%rd44, %rd33, 32;
	add.s64 	%rd34, %rd1, %rd30;
	st.local.u32 	[%rd34], %rd33;
	add.s32 	%r78, %r78, 1;
	setp.ne.s32 	%p13, %r78, 6;
	@%p13 bra 	$L__BB0_14;
	setp.eq.s32 	%p14, %r6, 0;
	st.local.u32 	[%rd1+24], %rd44;
	ld.local.u32 	%r79, [%rd6+24];
	ld.local.u32 	%r80, [%rd6+20];
	@%p14 bra 	$L__BB0_17;
	shf.l.wrap.b32 	%r79, %r80, %r79, %r6;
	ld.local.u32 	%r58, [%rd6+16];
	shf.l.wrap.b32 	%r80, %r58, %r80, %r6;
$L__BB0_17:
	setp.lt.s32 	%p15, %r4, 0;
	shr.u32 	%r59, %r79, 30;
	shf.l.wrap.b32 	%r60, %r80, %r79, 2;
	shl.b32 	%r61, %r80, 2;
	shr.u32 	%r62, %r60, 31;
	add.s32 	%r63, %r62, %r59;
	neg.s32 	%r64, %r63;
	selp.b32 	%r81, %r64, %r63, %p15;
	xor.b32  	%r65, %r60, %r4;
	shr.s32 	%r66, %r60, 31;
	xor.b32  	%r67, %r66, %r60;
	xor.b32  	%r68, %r66, %r61;
	cvt.u64.u32 	%rd35, %r67;
	shl.b64 	%rd36, %rd35, 32;
	cvt.u64.u32 	%rd37, %r68;
	or.b64  	%rd38, %rd36, %rd37;
	cvt.rn.f64.s64 	%fd3, %rd38;
	mul.f64 	%fd4, %fd3, 0d3BF921FB54442D19;
	cvt.rn.f32.f64 	%f34, %fd4;
	neg.f32 	%f35, %f34;
	setp.lt.s32 	%p16, %r65, 0;
	selp.f32 	%f51, %f35, %f34, %p16;
$L__BB0_18:
	add.s32 	%r69, %r81, 1;
	mul.rn.f32 	%f36, %f51, %f51;
	and.b32  	%r70, %r81, 1;
	setp.eq.b32 	%p17, %r70, 1;
	selp.f32 	%f37, %f51, 0f3F800000, %p17;
	fma.rn.f32 	%f38, %f36, %f37, 0f00000000;
	fma.rn.f32 	%f39, %f36, 0f37CBAC00, 0fBAB607ED;
	selp.f32 	%f40, 0fB94D4153, %f39, %p17;
	selp.f32 	%f41, 0f3C0885E4, 0f3D2AAABB, %p17;
	fma.rn.f32 	%f42, %f40, %f36, %f41;
	selp.f32 	%f43, 0fBE2AAAA8, 0fBEFFFFFF, %p17;
	fma.rn.f32 	%f44, %f42, %f36, %f43;
	fma.rn.f32 	%f45, %f44, %f38, %f37;
	and.b32  	%r71, %r69, 2;
	setp.eq.s32 	%p18, %r71, 0;
	mov.f32 	%f46, 0f00000000;
	sub.f32 	%f47, %f46, %f45;
	selp.f32 	%f48, %f45, %f47, %p18;
	fma.rn.f32 	%f52, %f5, %f48, %f52;
	add.s32 	%r73, %r73, 1;
	setp.ne.s32 	%p19, %r73, %r3;
	@%p19 bra 	$L__BB0_6;
$L__BB0_19:
	mul.wide.u32 	%rd39, %r72, 4;
	add.s64 	%rd40, %rd3, %rd39;
	st.global.f32 	[%rd40], %f52;
	atom.shared.add.u32 	%r72, [_ZZ20computeKernelDynamicPKfPfiE3idx], 1;
	setp.lt.u32 	%p20, %r72, %r31;
	@%p20 bra 	$L__BB0_4;
$L__BB0_20:
	ret;

}
	// .globl	_Z29stream_ordered_memory_examplev
.visible .entry _Z29stream_ordered_memory_examplev()
{


	ret;

}
	// .globl	_Z11tma_examplev
.visible .entry _Z11tma_examplev()
{


	ret;

}


// ===== COMPILED SASS (sm_100) =====

	.target	sm_100

	.elftype	@"ET_EXEC"


//--------------------- .note.nv.tkinfo           --------------------------
	.section	.note.nv.tkinfo,"",@"SHT_NOTE"
	.sectionflags	@"SHF_NOTE_NV_TKINFO"
	.tkinfo
        /*0018*/ 	.word	0x00000002
        /*0030*/ 	.string	""
        /*0030*/ 	.string	"ptxas"
        /*0030*/ 	.string	"Cuda compilation tools, release 13.0, V13.0.88"
        /*0030*/ 	.string	"Build cuda_13.0.r13.0/compiler.36424714_0"
        /*0030*/ 	.string	"-arch sm_100 -m 64 "



//--------------------- .note.nv.cuinfo           --------------------------
	.section	.note.nv.cuinfo,"",@"SHT_NOTE"
	.sectionflags	@"SHF_NOTE_NV_CUINFO"
        /*0018*/ 	.short	0x0002
        /*001a*/ 	.short	0x0064
        /*001c*/ 	.short	0x0082
	.zero		2


//--------------------- .nv.info                  --------------------------
	.section	.nv.info,"",@"SHT_CUDA_INFO"
	.align	4


	//----- nvinfo : EIATTR_REGCOUNT
	.align		4
        /*0000*/ 	.byte	0x04, 0x2f
        /*0002*/ 	.short	(.L_2 - .L_1)
	.align		4
.L_1:
        /*0004*/ 	.word	index@(_Z20computeKernelDynamicPKfPfi)
        /*0008*/ 	.word	0x0000001e


	//----- nvinfo : EIATTR_FRAME_SIZE
	.align		4
.L_2:
        /*000c*/ 	.byte	0x04, 0x11
        /*000e*/ 	.short	(.L_4 - .L_3)
	.align		4
.L_3:
        /*0010*/ 	.word	index@(_Z20computeKernelDynamicPKfPfi)
        /*0014*/ 	.word	0x00000000


	//----- nvinfo : EIATTR_REGCOUNT
	.align		4
.L_4:
        /*0018*/ 	.byte	0x04, 0x2f
        /*001a*/ 	.short	(.L_6 - .L_5)
	.align		4
.L_5:
        /*001c*/ 	.word	index@(_Z29stream_ordered_memory_examplev)
        /*0020*/ 	.word	0x00000004


	//----- nvinfo : EIATTR_FRAME_SIZE
	.align		4
.L_6:
        /*0024*/ 	.byte	0x04, 0x11
        /*0026*/ 	.short	(.L_8 - .L_7)
	.align		4
.L_7:
        /*0028*/ 	.word	index@(_Z29stream_ordered_memory_examplev)
        /*002c*/ 	.word	0x00000000


	//----- nvinfo : EIATTR_REGCOUNT
	.align		4
.L_8:
        /*0030*/ 	.byte	0x04, 0x2f
        /*0032*/ 	.short	(.L_10 - .L_9)
	.align		4
.L_9:
        /*0034*/ 	.word	index@(_Z11tma_examplev)
        /*0038*/ 	.word	0x00000004


	//----- nvinfo : EIATTR_FRAME_SIZE
	.align		4
.L_10:
        /*003c*/ 	.byte	0x04, 0x11
        /*003e*/ 	.short	(.L_12 - .L_11)
	.align		4
.L_11:
        /*0040*/ 	.word	index@(_Z11tma_examplev)
        /*0044*/ 	.word	0x00000000


	//----- nvinfo : EIATTR_MIN_STACK_SIZE
	.align		4
.L_12:
        /*0048*/ 	.byte	0x04, 0x12
        /*004a*/ 	.short	(.L_14 - .L_13)
	.align		4
.L_13:
        /*004c*/ 	.word	index@(_Z11tma_examplev)
        /*0050*/ 	.word	0x00000000


	//----- nvinfo : EIATTR_MIN_STACK_SIZE
	.align		4
.L_14:
        /*0054*/ 	.byte	0x04, 0x12
        /*0056*/ 	.short	(.L_16 - .L_15)
	.align		4
.L_15:
        /*0058*/ 	.word	index@(_Z29stream_ordered_memory_examplev)
        /*005c*/ 	.word	0x00000000


	//----- nvinfo : EIATTR_MIN_STACK_SIZE
	.align		4
.L_16:
        /*0060*/ 	.byte	0x04, 0x12
        /*0062*/ 	.short	(.L_18 - .L_17)
	.align		4
.L_17:
        /*0064*/ 	.word	index@(_Z20computeKernelDynamicPKfPfi)
        /*0068*/ 	.word	0x00000000
.L_18:


//--------------------- .nv.compat                --------------------------
	.section	.nv.compat,"",@"SHT_CUDA_COMPAT_INFO"
	.align	4
        /*0000*/ 	.byte	0x02, 0x09, 0x00, 0x00, 0x02, 0x02, 0x01, 0x00, 0x02, 0x05, 0x05, 0x00, 0x03, 0x07, 0x01, 0x01
        /*0010*/ 	.byte	0x02, 0x03, 0x00, 0x00, 0x02, 0x06, 0x01, 0x00, 0x04, 0x0b, 0x08, 0x00, 0x01, 0x00, 0x00, 0x00
        /*0020*/ 	.byte	0x00, 0x00, 0x00, 0x00


//--------------------- .nv.info._Z11tma_examplev --------------------------
	.section	.nv.info._Z11tma_examplev,"",@"SHT_CUDA_INFO"
	.sectionflags	@""
	.align	4


	//----- nvinfo : EIATTR_CUDA_API_VERSION
	.align		4
        /*0000*/ 	.byte	0x04, 0x37
        /*0002*/ 	.short	(.L_20 - .L_19)
.L_19:
        /*0004*/ 	.word	0x00000082


	//----- nvinfo : EIATTR_SPARSE_MMA_MASK
	.align		4
.L_20:
        /*0008*/ 	.byte	0x03, 0x50
        /*000a*/ 	.short	0x0000


	//----- nvinfo : EIATTR_MAXREG_COUNT
	.align		4
        /*000c*/ 	.byte	0x03, 0x1b
        /*000e*/ 	.short	0x00ff


	//----- nvinfo : EIATTR_MERCURY_ISA_VERSION
	.align		4
        /*0010*/ 	.byte	0x03, 0x5f
        /*0012*/ 	.short	0x0101


	//----- nvinfo : EIATTR_VRC_CTA_INIT_COUNT
	.align		4
        /*0014*/ 	.byte	0x02, 0x4a
	.zero		1
	.zero		1


	//----- nvinfo : EIATTR_EXIT_INSTR_OFFSETS
	.align		4
        /*0018*/ 	.byte	0x04, 0x1c
        /*001a*/ 	.short	(.L_22 - .L_21)


	//   ....[0]....
.L_21:
        /*001c*/ 	.word	0x00000010


	//----- nvinfo : EIATTR_SW_WAR
	.align		4
.L_22:
        /*0020*/ 	.byte	0x04, 0x36
        /*0022*/ 	.short	(.L_24 - .L_23)
.L_23:
        /*0024*/ 	.word	0x00000008
.L_24:


//--------------------- .nv.info._Z29stream_ordered_memory_examplev --------------------------
	.section	.nv.info._Z29stream_ordered_memory_examplev,"",@"SHT_CUDA_INFO"
	.sectionflags	@""
	.align	4


	//----- nvinfo : EIATTR_CUDA_API_VERSION
	.align		4
        /*0000*/ 	.byte	0x04, 0x37
        /*0002*/ 	.short	(.L_26 - .L_25)
.L_25:
        /*0004*/ 	.word	0x00000082


	//----- nvinfo : EIATTR_SPARSE_MMA_MASK
	.align		4
.L_26:
        /*0008*/ 	.byte	0x03, 0x50
        /*000a*/ 	.short	0x0000


	//----- nvinfo : EIATTR_MAXREG_COUNT
	.align		4
        /*000c*/ 	.byte	0x03, 0x1b
        /*000e*/ 	.short	0x00ff


	//----- nvinfo : EIATTR_MERCURY_ISA_VERSION
	.align		4
        /*0010*/ 	.byte	0x03, 0x5f
        /*0012*/ 	.short	0x0101


	//----- nvinfo : EIATTR_VRC_CTA_INIT_COUNT
	.align		4
        /*0014*/ 	.byte	0x02, 0x4a
	.zero		1
	.zero		1


	//----- nvinfo : EIATTR_EXIT_INSTR_OFFSETS
	.align		4
        /*0018*/ 	.byte	0x04, 0x1c
        /*001a*/ 	.short	(.L_28 - .L_27)


	//   ....[0]....
.L_27:
        /*001c*/ 	.word	0x00000010


	//----- nvinfo : EIATTR_SW_WAR
	.align		4
.L_28:
        /*0020*/ 	.byte	0x04, 0x36
        /*0022*/ 	.short	(.L_30 - .L_29)
.L_29:
        /*0024*/ 	.word	0x00000008
.L_30:


//--------------------- .nv.info._Z20computeKernelDynamicPKfPfi --------------------------
	.section	.nv.info._Z20computeKernelDynamicPKfPfi,"",@"SHT_CUDA_INFO"
	.sectionflags	@""
	.align	4


	//----- nvinfo : EIATTR_CUDA_API_VERSION
	.align		4
        /*0000*/ 	.byte	0x04, 0x37
        /*0002*/ 	.short	(.L_32 - .L_31)
.L_31:
        /*0004*/ 	.word	0x00000082


	//----- nvinfo : EIATTR_KPARAM_INFO
	.align		4
.L_32:
        /*0008*/ 	.byte	0x04, 0x17
        /*000a*/ 	.short	(.L_34 - .L_33)
.L_33:
        /*000c*/ 	.word	0x00000000
        /*0010*/ 	.short	0x0002
        /*0012*/ 	.short	0x0010
        /*0014*/ 	.byte	0x00, 0xf0, 0x11, 0x00


	//----- nvinfo : EIATTR_KPARAM_INFO
	.align		4
.L_34:
        /*0018*/ 	.byte	0x04, 0x17
        /*001a*/ 	.short	(.L_36 - .L_35)
.L_35:
        /*001c*/ 	.word	0x00000000
        /*0020*/ 	.short	0x0001
        /*0022*/ 	.short	0x0008
        /*0024*/ 	.byte	0x00, 0xf5, 0x21, 0x00


	//----- nvinfo : EIATTR_KPARAM_INFO
	.align		4
.L_36:
        /*0028*/ 	.byte	0x04, 0x17
        /*002a*/ 	.short	(.L_38 - .L_37)
.L_37:
        /*002c*/ 	.word	0x00000000
        /*0030*/ 	.short	0x0000
        /*0032*/ 	.short	0x0000
        /*0034*/ 	.byte	0x00, 0xf5, 0x21, 0x00


	//----- nvinfo : EIATTR_SPARSE_MMA_MASK
	.align		4
.L_38:
        /*0038*/ 	.byte	0x03, 0x50
        /*003a*/ 	.short	0x0000


	//----- nvinfo : EIATTR_MAXREG_COUNT
	.align		4
        /*003c*/ 	.byte	0x03, 0x1b
        /*003e*/ 	.short	0x00ff


	//----- nvinfo : EIATTR_NUM_BARRIERS
	.align		4
        /*0040*/ 	.byte	0x02, 0x4c
        /*0042*/ 	.byte	0x01
	.zero		1


	//----- nvinfo : EIATTR_MERCURY_ISA_VERSION
	.align		4
        /*0044*/ 	.byte	0x03, 0x5f
        /*0046*/ 	.short	0x0101


	//----- nvinfo : EIATTR_INT_WARP_WIDE_INSTR_OFFSETS
	.align		4
        /*0048*/ 	.byte	0x04, 0x31
        /*004a*/ 	.short	(.L_40 - .L_39)


	//   ....[0]....
.L_39:
        /*004c*/ 	.word	0x00000040


	//   ....[1]....
        /*0050*/ 	.word	0x00000120


	//   ....[2]....
        /*0054*/ 	.word	0x000010b0


	//   ....[3]....
        /*0058*/ 	.word	0x00001190


	//----- nvinfo : EIATTR_VRC_CTA_INIT_COUNT
	.align		4
.L_40:
        /*005c*/ 	.byte	0x02, 0x4a
	.zero		1
	.zero		1


	//----- nvinfo : EIATTR_EXIT_INSTR_OFFSETS
	.align		4
        /*0060*/ 	.byte	0x04, 0x1c
        /*0062*/ 	.short	(.L_42 - .L_41)


	//   ....[0]....
.L_41:
        /*0064*/ 	.word	0x00000150


	//   ....[1]....
        /*0068*/ 	.word	0x000011d0


	//----- nvinfo : EIATTR_CRS_STACK_SIZE
	.align		4
.L_42:
        /*006c*/ 	.byte	0x04, 0x1e
        /*006e*/ 	.short	(.L_44 - .L_43)
.L_43:
        /*0070*/ 	.word	0x00000000


	//----- nvinfo : EIATTR_CBANK_PARAM_SIZE
	.align		4
.L_44:
        /*0074*/ 	.byte	0x03, 0x19
        /*0076*/ 	.short	0x0014


	//----- nvinfo : EIATTR_PARAM_CBANK
	.align		4
        /*0078*/ 	.byte	0x04, 0x0a
        /*007a*/ 	.short	(.L_46 - .L_45)
	.align		4
.L_45:
        /*007c*/ 	.word	index@(.nv.constant0._Z20computeKernelDynamicPKfPfi)
        /*0080*/ 	.short	0x0380
        /*0082*/ 	.short	0x0014


	//----- nvinfo : EIATTR_SW_WAR
	.align		4
.L_46:
        /*0084*/ 	.byte	0x04, 0x36
        /*0086*/ 	.short	(.L_48 - .L_47)
.L_47:
        /*0088*/ 	.word	0x00000008
.L_48:


//--------------------- .nv.callgraph             --------------------------
	.section	.nv.callgraph,"",@"SHT_CUDA_CALLGRAPH"
	.align	4
	.sectionentsize	8
	.align		4
        /*0000*/ 	.word	0x00000000
	.align		4
        /*0004*/ 	.word	0xffffffff
	.align		4
        /*0008*/ 	.word	0x00000000
	.align		4
        /*000c*/ 	.word	0xfffffffe
	.align		4
        /*0010*/ 	.word	0x00000000
	.align		4
        /*0014*/ 	.word	0xfffffffd
	.align		4
        /*0018*/ 	.word	0x00000000
	.align		4
        /*001c*/ 	.word	0xfffffffc


//--------------------- .nv.constant4             --------------------------
	.section	.nv.constant4,"a",@progbits
	.align	8
	.align		8
.nv.constant4:
        /*0000*/ 	.dword	__cudart_i2opi_f


//--------------------- .text._Z11tma_examplev    --------------------------
	.section	.text._Z11tma_examplev,"ax",@progbits
	.align	128
        .global         _Z11tma_examplev
        .type           _Z11tma_examplev,@function
        .size           _Z11tma_examplev,(.L_x_17 - _Z11tma_examplev)
        .other          _Z11tma_examplev,@"STO_CUDA_ENTRY STV_DEFAULT"
_Z11tma_examplev:
.text._Z11tma_examplev:
[----:B------:R-:W-:Y:S01]  /*0000*/  LDC R1, c[0x0][0x37c] ;  /* 0x0000df00ff017b82 */ /* 0x000fe20000000800 */
[----:B------:R-:W-:Y:S05]  /*0010*/  EXIT ;  /* 0x000000000000794d */ /* 0x000fea0003800000 */
.L_x_0:
[----:B------:R-:W-:-:S00]  /*0020*/  BRA `(.L_x_0) ;  /* 0xfffffffc00fc7947 */ /* 0x000fc0000383ffff */
[----:B------:R-:W-:-:S00]  /*0030*/  NOP ;  /* 0x0000000000007918 */ /* 0x000fc00000000000 */
        /* <DEDUP_REMOVED lines=12> */
.L_x_17:


//--------------------- .text._Z29stream_ordered_memory_examplev --------------------------
	.section	.text._Z29stream_ordered_memory_examplev,"ax",@progbits
	.align	128
        .global         _Z29stream_ordered_memory_examplev
        .type           _Z29stream_ordered_memory_examplev,@function
        .size           _Z29stream_ordered_memory_examplev,(.L_x_18 - _Z29stream_ordered_memory_examplev)
        .other          _Z29stream_ordered_memory_examplev,@"STO_CUDA_ENTRY STV_DEFAULT"
_Z29stream_ordered_memory_examplev:
.text._Z29stream_ordered_memory_examplev:
[----:B------:R-:W-:Y:S01]  /*0000*/  LDC R1, c[0x0][0x37c] ;  /* 0x0000df00ff017b82 */ /* 0x000fe20000000800 */
[----:B------:R-:W-:Y:S05]  /*0010*/  EXIT ;  /* 0x000000000000794d */ /* 0x000fea0003800000 */
.L_x_1:
        /* <DEDUP_REMOVED lines=14> */
.L_x_18:


//--------------------- .text._Z20computeKernelDynamicPKfPfi --------------------------
	.section	.text._Z20computeKernelDynamicPKfPfi,"ax",@progbits
	.align	128
        .global         _Z20computeKernelDynamicPKfPfi
        .type           _Z20computeKernelDynamicPKfPfi,@function
        .size           _Z20computeKernelDynamicPKfPfi,(.L_x_19 - _Z20computeKernelDynamicPKfPfi)
        .other          _Z20computeKernelDynamicPKfPfi,@"STO_CUDA_ENTRY STV_DEFAULT"
_Z20computeKernelDynamicPKfPfi:
.text._Z20computeKernelDynamicPKfPfi:
[----:B------:R-:W-:Y:S01]  /*0000*/  LDC R1, c[0x0][0x37c] ;  /* 0x0000df00ff017b82 */ /* 0x000fe20000000800 */
[----:B------:R-:W0:Y:S07]  /*0010*/  S2R R2, SR_TID.X ;  /* 0x0000000000027919 */ /* 0x000e2e0000002100 */
[----:B------:R-:W1:Y:S01]  /*0020*/  S2UR UR5, SR_CgaCtaId ;  /* 0x00000000000579c3 */ /* 0x000e620000008800 */
[----:B------:R-:W-:Y:S01]  /*0030*/  UMOV UR4, 0x400 ;  /* 0x0000040000047882 */ /* 0x000fe20000000000 */
[----:B------:R-:W-:Y:S01]  /*0040*/  VOTEU.ANY UR6, UPT, PT ;  /* 0x0000000000067886 */ /* 0x000fe200038e0100 */
[----:B------:R-:W2:Y:S01]  /*0050*/  S2R R0, SR_LANEID ;  /* 0x0000000000007919 */ /* 0x000ea20000000000 */
[----:B------:R-:W2:Y:S01]  /*0060*/  FLO.U32 R3, UR6 ;  /* 0x0000000600037d00 */ /* 0x000ea200080e0000 */
[----:B------:R-:W3:Y:S01]  /*0070*/  S2R R4, SR_LTMASK ;  /* 0x0000000000047919 */ /* 0x000ee20000003900 */
[----:B-1----:R-:W-:Y:S01]  /*0080*/  ULEA UR4, UR5, UR4, 0x18 ;  /* 0x0000000405047291 */ /* 0x002fe2000f8ec0ff */
[----:B0-----:R-:W-:-:S05]  /*0090*/  ISETP.NE.AND P0, PT, R2, RZ, PT ;  /* 0x000000ff0200720c */ /* 0x001fca0003f05270 */
[----:B------:R-:W0:Y:S01]  /*00a0*/  POPC R2, UR6 ;  /* 0x0000000600027d09 */ /* 0x000e220008000000 */
[----:B--2---:R-:W-:Y:S02]  /*00b0*/  ISETP.EQ.U32.AND P1, PT, R3, R0, PT ;  /* 0x000000000300720c */ /* 0x004fe40003f22070 */
[----:B---3--:R-:W-:-:S05]  /*00c0*/  LOP3.LUT R4, R4, UR6, RZ, 0xc0, !PT ;  /* 0x0000000604047c12 */ /* 0x008fca000f8ec0ff */
[----:B------:R-:W1:Y:S01]  /*00d0*/  POPC R5, R4 ;  /* 0x0000000400057309 */ /* 0x000e620000000000 */
[----:B------:R-:W-:Y:S01]  /*00e0*/  @!P0 STS [UR4], RZ ;  /* 0x000000ffff008988 */ /* 0x000fe20008000804 */
[----:B------:R-:W-:Y:S06]  /*00f0*/  BAR.SYNC.DEFER_BLOCKING 0x0 ;  /* 0x0000000000007b1d */ /* 0x000fec0000010000 */
[----:B0-----:R-:W0:Y:S01]  /*0100*/  @P1 ATOMS.ADD R2, [UR4], R2 ;  /* 0x00000002ff02198c */ /* 0x001e220008000004 */
[----:B------:R-:W2:Y:S03]  /*0110*/  LDCU UR4, c[0x0][0x390] ;  /* 0x00007200ff0477ac */ /* 0x000ea60008000800 */
[----:B0-----:R-:W1:Y:S02]  /*0120*/  SHFL.IDX PT, R0, R2, R3, 0x1f ;  /* 0x00001f0302007589 */ /* 0x001e6400000e0000 */
[----:B-1----:R-:W-:-:S05]  /*0130*/  IMAD.IADD R0, R0, 0x1, R5 ;  /* 0x0000000100007824 */ /* 0x002fca00078e0205 */
[----:B--2---:R-:W-:-:S13]  /*0140*/  ISETP.GE.U32.AND P0, PT, R0, UR4, PT ;  /* 0x0000000400007c0c */ /* 0x004fda000bf06070 */
[----:B------:R-:W-:Y:S05]  /*0150*/  @P0 EXIT ;  /* 0x000000000000094d */ /* 0x000fea0003800000 */
[----:B------:R-:W0:Y:S02]  /*0160*/  LDCU.64 UR6, c[0x0][0x358] ;  /* 0x00006b00ff0677ac */ /* 0x000e240008000a00 */
.L_x_15:
[----:B------:R-:W-:Y:S01]  /*0170*/  LOP3.LUT P0, RZ, R0, 0xff, RZ, 0xc0, !PT ;  /* 0x000000ff00ff7812 */ /* 0x000fe2000780c0ff */
[----:B------:R-:W-:Y:S05]  /*0180*/  YIELD ;  /* 0x0000000000007946 */ /* 0x000fea0003800000 */
[----:B------:R-:W-:Y:S01]  /*0190*/  BSSY.RECONVERGENT B0, `(.L_x_2) ;  /* 0x00000ef000007945 */ /* 0x000fe20003800200 */
[----:B------:R-:W-:-:S06]  /*01a0*/  IMAD.MOV.U32 R2, RZ, RZ, RZ ;  /* 0x000000ffff027224 */ /* 0x000fcc00078e00ff */
[----:B------:R-:W-:Y:S05]  /*01b0*/  @!P0 BRA `(.L_x_3) ;  /* 0x0000000c00b08947 */ /* 0x000fea0003800000 */
[----:B------:R-:W1:Y:S02]  /*01c0*/  LDC.64 R6, c[0x0][0x380] ;  /* 0x0000e000ff067b82 */ /* 0x000e640000000a00 */
[----:B-1----:R-:W-:-:S05]  /*01d0*/  IMAD.WIDE.U32 R6, R0, 0x4, R6 ;  /* 0x0000000400067825 */ /* 0x002fca00078e0006 */
[----:B0-----:R-:W2:Y:S01]  /*01e0*/  LDG.E R3, desc[UR6][R6.64] ;  /* 0x0000000606037981 */ /* 0x001ea2000c1e1900 */
[----:B------:R-:W-:Y:S02]  /*01f0*/  IMAD.MOV.U32 R2, RZ, RZ, RZ ;  /* 0x000000ffff027224 */ /* 0x000fe400078e00ff */
[C---:B--2---:R-:W-:Y:S01]  /*0200*/  FMUL R8, R3.reuse, 0.63661974668502807617 ;  /* 0x3f22f98303087820 */ /* 0x044fe20000400000 */
[----:B------:R-:W-:Y:S01]  /*0210*/  SHF.R.U32.HI R9, RZ, 0x17, R3 ;  /* 0x00000017ff097819 */ /* 0x000fe20000011603 */
[C---:B------:R-:W-:Y:S01]  /*0220*/  IMAD.SHL.U32 R7, R3.reuse, 0x100, RZ ;  /* 0x0000010003077824 */ /* 0x040fe200078e00ff */
[----:B------:R-:W-:Y:S02]  /*0230*/  FSETP.GE.AND P0, PT, |R3|, 105615, PT ;  /* 0x47ce47800300780b */ /* 0x000fe40003f06200 */
[----:B------:R-:W-:Y:S01]  /*0240*/  LOP3.LUT R10, R9, 0xe0, RZ, 0xc0, !PT ;  /* 0x000000e0090a7812 */ /* 0x000fe200078ec0ff */
[----:B------:R-:W0:Y:S01]  /*0250*/  F2I.NTZ R8, R8 ;  /* 0x0000000800087305 */ /* 0x000e220000203100 */
[----:B------:R-:W-:-:S02]  /*0260*/  FSETP.EQ.OR P1, PT, |R3|, +INF , !P0 ;  /* 0x7f8000000300780b */ /* 0x000fc40004722600 */
[----:B------:R-:W-:Y:S01]  /*0270*/  LOP3.LUT R6, R9, 0x1f, RZ, 0xc0, !PT ;  /* 0x0000001f09067812 */ /* 0x000fe200078ec0ff */
[----:B------:R-:W-:Y:S01]  /*0280*/  VIADD R10, R10, 0xffffff80 ;  /* 0xffffff800a0a7836 */ /* 0x000fe20000000000 */
[----:B------:R-:W-:-:S04]  /*0290*/  LOP3.LUT R7, R7, 0x80000000, RZ, 0xfc, !PT ;  /* 0x8000000007077812 */ /* 0x000fc800078efcff */
[----:B------:R-:W-:Y:S02]  /*02a0*/  SHF.R.U32.HI R14, RZ, 0x5, R10 ;  /* 0x00000005ff0e7819 */ /* 0x000fe4000001160a */
[----:B------:R-:W-:-:S03]  /*02b0*/  P2R R10, PR, RZ, 0x2 ;  /* 0x00000002ff0a7803 */ /* 0x000fc60000000000 */
[----:B------:R-:W-:Y:S01]  /*02c0*/  IMAD.U32 R9, R14, -0x4, RZ ;  /* 0xfffffffc0e097824 */ /* 0x000fe200078e00ff */
[----:B0-----:R-:W-:Y:S02]  /*02d0*/  I2FP.F32.S32 R4, R8 ;  /* 0x0000000800047245 */ /* 0x001fe40000201400 */
[----:B------:R-:W-:-:S03]  /*02e0*/  SEL R8, R8, RZ, !P0 ;  /* 0x000000ff08087207 */ /* 0x000fc60004000000 */
[----:B------:R-:W-:-:S04]  /*02f0*/  FFMA R5, R4, -1.5707962512969970703, R3 ;  /* 0xbfc90fda04057823 */ /* 0x000fc80000000003 */
[----:B------:R-:W-:-:S04]  /*0300*/  FFMA R5, R4, -7.5497894158615963534e-08, R5 ;  /* 0xb3a2216804057823 */ /* 0x000fc80000000005 */
[----:B------:R-:W-:Y:S01]  /*0310*/  FFMA R4, R4, -5.3903029534742383927e-15, R5 ;  /* 0xa7c234c504047823 */ /* 0x000fe20000000005 */
[----:B------:R-:W-:Y:S02]  /*0320*/  IMAD.MOV.U32 R5, RZ, RZ, RZ ;  /* 0x000000ffff057224 */ /* 0x000fe400078e00ff */
[----:B------:R-:W-:-:S07]  /*0330*/  @P0 FMUL R4, RZ, R3 ;  /* 0x00000003ff040220 */ /* 0x000fce0000400000 */
.L_x_14:
[----:B------:R-:W-:Y:S01]  /*0340*/  ISETP.NE.AND P0, PT, R10, RZ, PT ;  /* 0x000000ff0a00720c */ /* 0x000fe20003f05270 */
[----:B------:R-:W-:Y:S01]  /*0350*/  BSSY.RECONVERGENT B1, `(.L_x_4) ;  /* 0x0000056000017945 */ /* 0x000fe20003800200 */
[----:B------:R-:W-:Y:S02]  /*0360*/  IMAD.MOV.U32 R18, RZ, RZ, R8 ;  /* 0x000000ffff127224 */ /* 0x000fe400078e0008 */
[----:B------:R-:W-:-:S09]  /*0370*/  IMAD.MOV.U32 R19, RZ, RZ, R4 ;  /* 0x000000ffff137224 */ /* 0x000fd200078e0004 */
[----:B------:R-:W-:Y:S05]  /*0380*/  @P0 BRA `(.L_x_5) ;  /* 0x0000000400480947 */ /* 0x000fea0003800000 */
[----:B------:R-:W-:Y:S02]  /*0390*/  HFMA2 R23, -RZ, RZ, 0, 0 ;  /* 0x00000000ff177431 */ /* 0x000fe400000001ff */
[----:B------:R-:W-:Y:S01]  /*03a0*/  IMAD.MOV.U32 R18, RZ, RZ, RZ ;  /* 0x000000ffff127224 */ /* 0x000fe200078e00ff */
[----:B------:R-:W0:Y:S01]  /*03b0*/  LDCU.64 UR8, c[0x4][URZ] ;  /* 0x01000000ff0877ac */ /* 0x000e220008000a00 */
[----:B------:R-:W-:Y:S01]  /*03c0*/  UMOV UR5, URZ ;  /* 0x000000ff00057c82 */ /* 0x000fe20008000000 */
[----:B------:R-:W-:-:S05]  /*03d0*/  UMOV UR4, URZ ;  /* 0x000000ff00047c82 */ /* 0x000fca0008000000 */
.L_x_6:
[----:B0-----:R-:W-:Y:S02]  /*03e0*/  IMAD.U32 R14, RZ, RZ, UR8 ;  /* 0x00000008ff0e7e24 */ /* 0x001fe4000f8e00ff */
[----:B------:R-:W-:-:S05]  /*03f0*/  IMAD.U32 R15, RZ, RZ, UR9 ;  /* 0x00000009ff0f7e24 */ /* 0x000fca000f8e00ff */
[----:B------:R-:W2:Y:S01]  /*0400*/  LDG.E.CONSTANT R14, desc[UR6][R14.64] ;  /* 0x000000060e0e7981 */ /* 0x000ea2000c1e9900 */
[----:B------:R-:W-:Y:S01]  /*0410*/  UIADD3 UR4, UPT, UPT, UR4, 0x1, URZ ;  /* 0x0000000104047890 */ /* 0x000fe2000fffe0ff */
[C---:B------:R-:W-:Y:S01]  /*0420*/  ISETP.EQ.AND P0, PT, R18.reuse, RZ, PT ;  /* 0x000000ff1200720c */ /* 0x040fe20003f02270 */
[----:B------:R-:W-:Y:S01]  /*0430*/  UIADD3 UR8, UP1, UPT, UR8, 0x4, URZ ;  /* 0x0000000408087890 */ /* 0x000fe2000ff3e0ff */
[C---:B------:R-:W-:Y:S01]  /*0440*/  ISETP.EQ.AND P1, PT, R18.reuse, 0x4, PT ;  /* 0x000000041200780c */ /* 0x040fe20003f22270 */
[----:B------:R-:W-:Y:S01]  /*0450*/  UISETP.NE.AND UP0, UPT, UR4, 0x6, UPT ;  /* 0x000000060400788c */ /* 0x000fe2000bf05270 */
[C---:B------:R-:W-:Y:S01]  /*0460*/  ISETP.EQ.AND P3, PT, R18.reuse, 0xc, PT ;  /* 0x0000000c1200780c */ /* 0x040fe20003f62270 */
[----:B------:R-:W-:Y:S01]  /*0470*/  UIADD3.X UR9, UPT, UPT, URZ, UR9, URZ, UP1, !UPT ;  /* 0x00000009ff097290 */ /* 0x000fe20008ffe4ff */
[C---:B------:R-:W-:Y:S02]  /*0480*/  ISETP.EQ.AND P4, PT, R18.reuse, 0x10, PT ;  /* 0x000000101200780c */ /* 0x040fe40003f82270 */
[----:B------:R-:W-:Y:S01]  /*0490*/  ISETP.EQ.AND P5, PT, R18, 0x14, PT ;  /* 0x000000141200780c */ /* 0x000fe20003fa2270 */
[----:B--2---:R-:W-:-:S03]  /*04a0*/  IMAD.WIDE.U32 R16, R14, R7, RZ ;  /* 0x000000070e107225 */ /* 0x004fc600078e00ff */
[----:B------:R-:W-:-:S04]  /*04b0*/  IADD3 R16, P2, PT, R16, R23, RZ ;  /* 0x0000001710107210 */ /* 0x000fc80007f5e0ff */
[----:B------:R-:W-:Y:S01]  /*04c0*/  IADD3.X R23, PT, PT, R17, UR5, RZ, P2, !PT ;  /* 0x0000000511177c10 */ /* 0x000fe200097fe4ff */
[--C-:B------:R-:W-:Y:S01]  /*04d0*/  @P0 IMAD.MOV.U32 R12, RZ, RZ, R16.reuse ;  /* 0x000000ffff0c0224 */ /* 0x100fe200078e0010 */
[C---:B------:R-:W-:Y:S01]  /*04e0*/  ISETP.EQ.AND P2, PT, R18.reuse, 0x8, PT ;  /* 0x000000081200780c */ /* 0x040fe20003f42270 */
[--C-:B------:R-:W-:Y:S02]  /*04f0*/  @P1 IMAD.MOV.U32 R13, RZ, RZ, R16.reuse ;  /* 0x000000ffff0d1224 */ /* 0x100fe400078e0010 */
[----:B------:R-:W-:Y:S01]  /*0500*/  @P5 MOV R11, R16 ;  /* 0x00000010000b5202 */ /* 0x000fe20000000f00 */
[--C-:B------:R-:W-:Y:S02]  /*0510*/  @P3 IMAD.MOV.U32 R21, RZ, RZ, R16.reuse ;  /* 0x000000ffff153224 */ /* 0x100fe400078e0010 */
[----:B------:R-:W-:Y:S02]  /*0520*/  @P4 IMAD.MOV.U32 R22, RZ, RZ, R16 ;  /* 0x000000ffff164224 */ /* 0x000fe400078e0010 */
[----:B------:R-:W-:-:S05]  /*0530*/  VIADD R18, R18, 0x4 ;  /* 0x0000000412127836 */ /* 0x000fca0000000000 */
[----:B------:R-:W-:Y:S01]  /*0540*/  @P2 IMAD.MOV.U32 R20, RZ, RZ, R16 ;  /* 0x000000ffff142224 */ /* 0x000fe200078e0010 */
[----:B------:R-:W-:Y:S06]  /*0550*/  BRA.U UP0, `(.L_x_6) ;  /* 0xfffffffd00a07547 */ /* 0x000fec000b83ffff */
[C---:B------:R-:W-:Y:S01]  /*0560*/  ISETP.EQ.AND P3, PT, R9.reuse, -0x18, PT ;  /* 0xffffffe80900780c */ /* 0x040fe20003f62270 */
[----:B------:R-:W-:Y:S01]  /*0570*/  BSSY.RECONVERGENT B2, `(.L_x_7) ;  /* 0x0000022000027945 */ /* 0x000fe20003800200 */
[C---:B------:R-:W-:Y:S02]  /*0580*/  ISETP.EQ.AND P4, PT, R9.reuse, -0x14, PT ;  /* 0xffffffec0900780c */ /* 0x040fe40003f82270 */
[C---:B------:R-:W-:Y:S02]  /*0590*/  ISETP.EQ.AND P0, PT, R9.reuse, -0x10, PT ;  /* 0xfffffff00900780c */ /* 0x040fe40003f02270 */
[C---:B------:R-:W-:Y:S02]  /*05a0*/  ISETP.EQ.AND P1, PT, R9.reuse, -0xc, PT ;  /* 0xfffffff40900780c */ /* 0x040fe40003f22270 */
[----:B------:R-:W-:Y:S02]  /*05b0*/  ISETP.EQ.AND P2, PT, R9, -0x8, PT ;  /* 0xfffffff80900780c */ /* 0x000fe40003f42270 */
[----:B------:R-:W-:-:S02]  /*05c0*/  ISETP.NE.AND P6, PT, R6, RZ, PT ;  /* 0x000000ff0600720c */ /* 0x000fc40003fc5270 */
[C---:B------:R-:W-:Y:S01]  /*05d0*/  ISETP.EQ.AND P5, PT, R9.reuse, 0x4, PT ;  /* 0x000000040900780c */ /* 0x040fe20003fa2270 */
[--C-:B------:R-:W-:Y:S01]  /*05e0*/  @P3 IMAD.MOV.U32 R19, RZ, RZ, R12.reuse ;  /* 0x000000ffff133224 */ /* 0x100fe200078e000c */
[C---:B------:R-:W-:Y:S01]  /*05f0*/  ISETP.EQ.AND P3, PT, R9.reuse, -0x4, PT ;  /* 0xfffffffc0900780c */ /* 0x040fe20003f62270 */
[----:B------:R-:W-:Y:S02]  /*0600*/  @P4 IMAD.MOV.U32 R14, RZ, RZ, R12 ;  /* 0x000000ffff0e4224 */ /* 0x000fe400078e000c */
[--C-:B------:R-:W-:Y:S01]  /*0610*/  @P4 IMAD.MOV.U32 R19, RZ, RZ, R13.reuse ;  /* 0x000000ffff134224 */ /* 0x100fe200078e000d */
[----:B------:R-:W-:Y:S01]  /*0620*/  ISETP.EQ.AND P4, PT, R9, RZ, PT ;  /* 0x000000ff0900720c */ /* 0x000fe20003f82270 */
[----:B------:R-:W-:Y:S02]  /*0630*/  @P0 IMAD.MOV.U32 R14, RZ, RZ, R13 ;  /* 0x000000ffff0e0224 */ /* 0x000fe400078e000d */
[--C-:B------:R-:W-:Y:S02]  /*0640*/  @P0 IMAD.MOV.U32 R19, RZ, RZ, R20.reuse ;  /* 0x000000ffff130224 */ /* 0x100fe400078e0014 */
[----:B------:R-:W-:Y:S01]  /*0650*/  @P1 IMAD.MOV.U32 R14, RZ, RZ, R20 ;  /* 0x000000ffff0e1224 */ /* 0x000fe200078e0014 */
[----:B------:R-:W-:Y:S01]  /*0660*/  @P2 MOV R14, R21 ;  /* 0x00000015000e2202 */ /* 0x000fe20000000f00 */
[----:B------:R-:W-:-:S02]  /*0670*/  @P1 IMAD.MOV.U32 R19, RZ, RZ, R21 ;  /* 0x000000ffff131224 */ /* 0x000fc400078e0015 */
[--C-:B------:R-:W-:Y:S02]  /*0680*/  @P2 IMAD.MOV.U32 R19, RZ, RZ, R22.reuse ;  /* 0x000000ffff132224 */ /* 0x100fe400078e0016 */
[----:B------:R-:W-:Y:S02]  /*0690*/  @P3 IMAD.MOV.U32 R14, RZ, RZ, R22 ;  /* 0x000000ffff0e3224 */ /* 0x000fe400078e0016 */
[--C-:B------:R-:W-:Y:S02]  /*06a0*/  @P3 IMAD.MOV.U32 R19, RZ, RZ, R11.reuse ;  /* 0x000000ffff133224 */ /* 0x100fe400078e000b */
[----:B------:R-:W-:Y:S02]  /*06b0*/  @P4 IMAD.MOV.U32 R14, RZ, RZ, R11 ;  /* 0x000000ffff0e4224 */ /* 0x000fe400078e000b */
[--C-:B------:R-:W-:Y:S02]  /*06c0*/  @P4 IMAD.MOV.U32 R19, RZ, RZ, R23.reuse ;  /* 0x000000ffff134224 */ /* 0x100fe400078e0017 */
[----:B------:R-:W-:Y:S01]  /*06d0*/  @P5 IMAD.MOV.U32 R14, RZ, RZ, R23 ;  /* 0x000000ffff0e5224 */ /* 0x000fe200078e0017 */
[----:B------:R-:W-:Y:S06]  /*06e0*/  @!P6 BRA `(.L_x_8) ;  /* 0x000000000028e947 */ /* 0x000fec0003800000 */
[----:B------:R-:W-:Y:S01]  /*06f0*/  @P0 IMAD.MOV.U32 R15, RZ, RZ, R12 ;  /* 0x000000ffff0f0224 */ /* 0x000fe200078e000c */
[----:B------:R-:W-:Y:S01]  /*0700*/  ISETP.EQ.AND P0, PT, R9, 0x8, PT ;  /* 0x000000080900780c */ /* 0x000fe20003f02270 */
[----:B------:R-:W-:Y:S01]  /*0710*/  @P1 IMAD.MOV.U32 R15, RZ, RZ, R13 ;  /* 0x000000ffff0f1224 */ /* 0x000fe200078e000d */
[----:B------:R-:W-:Y:S01]  /*0720*/  @P2 MOV R15, R20 ;  /* 0x00000014000f2202 */ /* 0x000fe20000000f00 */
[----:B------:R-:W-:Y:S01]  /*0730*/  @P3 IMAD.MOV.U32 R15, RZ, RZ, R21 ;  /* 0x000000ffff0f3224 */ /* 0x000fe200078e0015 */
[----:B------:R-:W-:Y:S01]  /*0740*/  SHF.L.W.U32.HI R19, R14, R6, R19 ;  /* 0x000000060e137219 */ /* 0x000fe20000010e13 */
[----:B------:R-:W-:Y:S02]  /*0750*/  @P4 IMAD.MOV.U32 R15, RZ, RZ, R22 ;  /* 0x000000ffff0f4224 */ /* 0x000fe400078e0016 */
[----:B------:R-:W-:-:S06]  /*0760*/  @P5 IMAD.MOV.U32 R15, RZ, RZ, R11 ;  /* 0x000000ffff0f5224 */ /* 0x000fcc00078e000b */
[----:B------:R-:W-:-:S05]  /*0770*/  @P0 IMAD.MOV.U32 R15, RZ, RZ, R23 ;  /* 0x000000ffff0f0224 */ /* 0x000fca00078e0017 */
[----:B------:R-:W-:-:S07]  /*0780*/  SHF.L.W.U32.HI R14, R15, R6, R14 ;  /* 0x000000060f0e7219 */ /* 0x000fce0000010e0e */
.L_x_8:
[----:B------:R-:W-:Y:S05]  /*0790*/  BSYNC.RECONVERGENT B2 ;  /* 0x0000000000027941 */ /* 0x000fea0003800200 */
.L_x_7:
[C---:B------:R-:W-:Y:S01]  /*07a0*/  SHF.L.W.U32.HI R18, R14.reuse, 0x2, R19 ;  /* 0x000000020e127819 */ /* 0x040fe20000010e13 */
[----:B------:R-:W-:Y:S01]  /*07b0*/  IMAD.SHL.U32 R14, R14, 0x4, RZ ;  /* 0x000000040e0e7824 */ /* 0x000fe200078e00ff */
[----:B------:R-:W-:Y:S01]  /*07c0*/  UMOV UR4, 0x54442d19 ;  /* 0x54442d1900047882 */ /* 0x000fe20000000000 */
[----:B------:R-:W-:Y:S01]  /*07d0*/  UMOV UR5, 0x3bf921fb ;  /* 0x3bf921fb00057882 */ /* 0x000fe20000000000 */
[----:B------:R-:W-:Y:S02]  /*07e0*/  SHF.R.S32.HI R15, RZ, 0x1f, R18 ;  /* 0x0000001fff0f7819 */ /* 0x000fe40000011412 */
[----:B------:R-:W-:Y:S02]  /*07f0*/  ISETP.GE.AND P0, PT, R3, RZ, PT ;  /* 0x000000ff0300720c */ /* 0x000fe40003f06270 */
[C---:B------:R-:W-:Y:S02]  /*0800*/  LOP3.LUT R14, R15.reuse, R14, RZ, 0x3c, !PT ;  /* 0x0000000e0f0e7212 */ /* 0x040fe400078e3cff */
[----:B------:R-:W-:-:S02]  /*0810*/  LOP3.LUT R15, R15, R18, RZ, 0x3c, !PT ;  /* 0x000000120f0f7212 */ /* 0x000fc400078e3cff */
[----:B------:R-:W-:Y:S02]  /*0820*/  SHF.R.U32.HI R19, RZ, 0x1e, R19 ;  /* 0x0000001eff137819 */ /* 0x000fe40000011613 */
[C---:B------:R-:W-:Y:S02]  /*0830*/  LOP3.LUT R23, R18.reuse, R3, RZ, 0x3c, !PT ;  /* 0x0000000312177212 */ /* 0x040fe400078e3cff */
[----:B------:R-:W0:Y:S01]  /*0840*/  I2F.F64.S64 R14, R14 ;  /* 0x0000000e000e7312 */ /* 0x000e220000301c00 */
[----:B------:R-:W-:Y:S02]  /*0850*/  LEA.HI R18, R18, R19, RZ, 0x1 ;  /* 0x0000001312127211 */ /* 0x000fe400078f08ff */
[----:B------:R-:W-:-:S03]  /*0860*/  ISETP.GE.AND P1, PT, R23, RZ, PT ;  /* 0x000000ff1700720c */ /* 0x000fc60003f26270 */
[----:B------:R-:W-:Y:S01]  /*0870*/  @!P0 IMAD.MOV R18, RZ, RZ, -R18 ;  /* 0x000000ffff128224 */ /* 0x000fe200078e0a12 */
[----:B0-----:R-:W-:-:S10]  /*0880*/  DMUL R16, R14, UR4 ;  /* 0x000000040e107c28 */ /* 0x001fd40008000000 */
[----:B------:R-:W0:Y:S02]  /*0890*/  F2F.F32.F64 R16, R16 ;  /* 0x0000001000107310 */ /* 0x000e240000301000 */
[----:B0-----:R-:W-:-:S07]  /*08a0*/  FSEL R19, -R16, R16, !P1 ;  /* 0x0000001010137208 */ /* 0x001fce0004800100 */
.L_x_5:
[----:B------:R-:W-:Y:S05]  /*08b0*/  BSYNC.RECONVERGENT B1 ;  /* 0x0000000000017941 */ /* 0x000fea0003800200 */
.L_x_4:
[----:B------:R-:W-:Y:S02]  /*08c0*/  IMAD.MOV.U32 R14, RZ, RZ, 0x37cbac00 ;  /* 0x37cbac00ff0e7424 */ /* 0x000fe400078e00ff */
[----:B------:R-:W-:Y:S01]  /*08d0*/  FMUL R15, R19, R19 ;  /* 0x00000013130f7220 */ /* 0x000fe20000400000 */
[----:B------:R-:W-:Y:S01]  /*08e0*/  LOP3.LUT R16, R18, 0x1, RZ, 0xc0, !PT ;  /* 0x0000000112107812 */ /* 0x000fe200078ec0ff */
[----:B------:R-:W-:Y:S01]  /*08f0*/  IMAD.MOV.U32 R24, RZ, RZ, 0x3d2aaabb ;  /* 0x3d2aaabbff187424 */ /* 0x000fe200078e00ff */
[----:B------:R-:W-:Y:S01]  /*0900*/  MOV R17, 0x3effffff ;  /* 0x3effffff00117802 */ /* 0x000fe20000000f00 */
[----:B------:R-:W-:Y:S01]  /*0910*/  FFMA R14, R15, R14, -0.0013887860113754868507 ;  /* 0xbab607ed0f0e7423 */ /* 0x000fe2000000000e */
[----:B------:R-:W-:Y:S01]  /*0920*/  ISETP.NE.U32.AND P0, PT, R16, 0x1, PT ;  /* 0x000000011000780c */ /* 0x000fe20003f05070 */
[----:B------:R-:W-:Y:S01]  /*0930*/  BSSY.RECONVERGENT B1, `(.L_x_9) ;  /* 0x000005d000017945 */ /* 0x000fe20003800200 */
[----:B------:R-:W-:Y:S02]  /*0940*/  ISETP.NE.AND P2, PT, R10, RZ, PT ;  /* 0x000000ff0a00720c */ /* 0x000fe40003f45270 */
[----:B------:R-:W-:-:S02]  /*0950*/  FSEL R16, R14, -0.00019574658654164522886, !P0 ;  /* 0xb94d41530e107808 */ /* 0x000fc40004000000 */
[----:B------:R-:W-:Y:S02]  /*0960*/  FSEL R24, R24, 0.0083327032625675201416, !P0 ;  /* 0x3c0885e418187808 */ /* 0x000fe40004000000 */
[----:B------:R-:W-:Y:S01]  /*0970*/  LOP3.LUT P1, RZ, R18, 0x2, RZ, 0xc0, !PT ;  /* 0x0000000212ff7812 */ /* 0x000fe2000782c0ff */
[----:B------:R-:W-:Y:S01]  /*0980*/  IMAD.MOV.U32 R18, RZ, RZ, R8 ;  /* 0x000000ffff127224 */ /* 0x000fe200078e0008 */
[----:B------:R-:W-:Y:S01]  /*0990*/  FSEL R14, R19, 1, P0 ;  /* 0x3f800000130e7808 */ /* 0x000fe20000000000 */
[----:B------:R-:W-:Y:S01]  /*09a0*/  FFMA R16, R15, R16, R24 ;  /* 0x000000100f107223 */ /* 0x000fe20000000018 */
[----:B------:R-:W-:Y:S01]  /*09b0*/  FSEL R17, -R17, -0.16666662693023681641, !P0 ;  /* 0xbe2aaaa811117808 */ /* 0x000fe20004000100 */
[----:B------:R-:W-:Y:S02]  /*09c0*/  IMAD.MOV.U32 R19, RZ, RZ, R4 ;  /* 0x000000ffff137224 */ /* 0x000fe400078e0004 */
[C---:B------:R-:W-:Y:S02]  /*09d0*/  FFMA R23, R15.reuse, R14, RZ ;  /* 0x0000000e0f177223 */ /* 0x040fe400000000ff */
[----:B------:R-:W-:-:S04]  /*09e0*/  FFMA R16, R15, R16, R17 ;  /* 0x000000100f107223 */ /* 0x000fc80000000011 */
[----:B------:R-:W-:-:S04]  /*09f0*/  FFMA R23, R23, R16, R14 ;  /* 0x0000001017177223 */ /* 0x000fc8000000000e */
[----:B------:R-:W-:Y:S01]  /*0a00*/  @P1 FADD R23, RZ, -R23 ;  /* 0x80000017ff171221 */ /* 0x000fe20000000000 */
[----:B------:R-:W-:Y:S06]  /*0a10*/  @P2 BRA `(.L_x_10) ;  /* 0x0000000400382947 */ /* 0x000fec0003800000 */
[----:B------:R-:W0:Y:S01]  /*0a20*/  LDC.64 R14, c[0x4][RZ] ;  /* 0x01000000ff0e7b82 */ /* 0x000e220000000a00 */
[----:B------:R-:W-:Y:S01]  /*0a30*/  IMAD.MOV.U32 R25, RZ, RZ, RZ ;  /* 0x000000ffff197224 */ /* 0x000fe200078e00ff */
[----:B------:R-:W-:Y:S01]  /*0a40*/  UMOV UR4, URZ ;  /* 0x000000ff00047c82 */ /* 0x000fe20008000000 */
[----:B------:R-:W-:-:S07]  /*0a50*/  IMAD.MOV.U32 R27, RZ, RZ, RZ ;  /* 0x000000ffff1b7224 */ /* 0x000fce00078e00ff */
.L_x_11:
[----:B0-----:R-:W-:-:S06]  /*0a60*/  IMAD.WIDE.U32 R16, R27, 0x4, R14 ;  /* 0x000000041b107825 */ /* 0x001fcc00078e000e */
[----:B------:R-:W2:Y:S01]  /*0a70*/  LDG.E.CONSTANT R16, desc[UR6][R16.64] ;  /* 0x0000000610107981 */ /* 0x000ea2000c1e9900 */
[C---:B------:R-:W-:Y:S02]  /*0a80*/  IMAD.SHL.U32 R24, R27.reuse, 0x4, RZ ;  /* 0x000000041b187824 */ /* 0x040fe400078e00ff */
[----:B------:R-:W-:-:S03]  /*0a90*/  VIADD R27, R27, 0x1 ;  /* 0x000000011b1b7836 */ /* 0x000fc60000000000 */
[C---:B------:R-:W-:Y:S02]  /*0aa0*/  ISETP.EQ.AND P5, PT, R24.reuse, RZ, PT ;  /* 0x000000ff1800720c */ /* 0x040fe40003fa2270 */
[C---:B------:R-:W-:Y:S02]  /*0ab0*/  ISETP.EQ.AND P4, PT, R24.reuse, 0x4, PT ;  /* 0x000000041800780c */ /* 0x040fe40003f82270 */
[C---:B------:R-:W-:Y:S02]  /*0ac0*/  ISETP.EQ.AND P3, PT, R24.reuse, 0x8, PT ;  /* 0x000000081800780c */ /* 0x040fe40003f62270 */
[C---:B------:R-:W-:Y:S02]  /*0ad0*/  ISETP.EQ.AND P2, PT, R24.reuse, 0xc, PT ;  /* 0x0000000c1800780c */ /* 0x040fe40003f42270 */
[----:B------:R-:W-:Y:S01]  /*0ae0*/  ISETP.EQ.AND P1, PT, R24, 0x10, PT ;  /* 0x000000101800780c */ /* 0x000fe20003f22270 */
[----:B--2---:R-:W-:-:S03]  /*0af0*/  IMAD.WIDE.U32 R18, R16, R7, RZ ;  /* 0x0000000710127225 */ /* 0x004fc600078e00ff */
[----:B------:R-:W-:-:S04]  /*0b00*/  IADD3 R18, P0, PT, R18, R25, RZ ;  /* 0x0000001912127210 */ /* 0x000fc80007f1e0ff */
[----:B------:R-:W-:Y:S01]  /*0b10*/  IADD3.X R25, PT, PT, R19, UR4, RZ, P0, !PT ;  /* 0x0000000413197c10 */ /* 0x000fe200087fe4ff */
[--C-:B------:R-:W-:Y:S01]  /*0b20*/  @P5 IMAD.MOV.U32 R12, RZ, RZ, R18.reuse ;  /* 0x000000ffff0c5224 */ /* 0x100fe200078e0012 */
[----:B------:R-:W-:Y:S01]  /*0b30*/  ISETP.NE.AND P5, PT, R27, 0x6, PT ;  /* 0x000000061b00780c */ /* 0x000fe20003fa5270 */
[--C-:B------:R-:W-:Y:S01]  /*0b40*/  @P4 IMAD.MOV.U32 R13, RZ, RZ, R18.reuse ;  /* 0x000000ffff0d4224 */ /* 0x100fe200078e0012 */
[----:B------:R-:W-:Y:S01]  /*0b50*/  ISETP.EQ.AND P0, PT, R24, 0x14, PT ;  /* 0x000000141800780c */ /* 0x000fe20003f02270 */
[--C-:B------:R-:W-:Y:S01]  /*0b60*/  @P2 IMAD.MOV.U32 R21, RZ, RZ, R18.reuse ;  /* 0x000000ffff152224 */ /* 0x100fe200078e0012 */
[----:B------:R-:W-:Y:S01]  /*0b70*/  @P3 MOV R20, R18 ;  /* 0x0000001200143202 */ /* 0x000fe20000000f00 */
[----:B------:R-:W-:-:S10]  /*0b80*/  @P1 IMAD.MOV.U32 R22, RZ, RZ, R18 ;  /* 0x000000ffff161224 */ /* 0x000fd400078e0012 */
[----:B------:R-:W-:Y:S01]  /*0b90*/  @P0 IMAD.MOV.U32 R11, RZ, RZ, R18 ;  /* 0x000000ffff0b0224 */ /* 0x000fe200078e0012 */
[----:B------:R-:W-:Y:S06]  /*0ba0*/  @P5 BRA `(.L_x_11) ;  /* 0xfffffffc00ac5947 */ /* 0x000fec000383ffff */
        /* <DEDUP_REMOVED lines=13> */
[----:B------:R-:W-:Y:S01]  /*0c80*/  @P0 IMAD.MOV.U32 R14, RZ, RZ, R13 ;  /* 0x000000ffff0e0224 */ /* 0x000fe200078e000d */
[----:B------:R-:W-:Y:S01]  /*0c90*/  @P1 MOV R14, R20 ;  /* 0x00000014000e1202 */ /* 0x000fe20000000f00 */
[----:B------:R-:W-:Y:S02]  /*0ca0*/  @P0 IMAD.MOV.U32 R19, RZ, RZ, R20 ;  /* 0x000000ffff130224 */ /* 0x000fe400078e0014 */
[----:B------:R-:W-:-:S02]  /*0cb0*/  @P1 IMAD.MOV.U32 R19, RZ, RZ, R21 ;  /* 0x000000ffff131224 */ /* 0x000fc400078e0015 */
[----:B------:R-:W-:Y:S02]  /*0cc0*/  @P2 IMAD.MOV.U32 R14, RZ, RZ, R21 ;  /* 0x000000ffff0e2224 */ /* 0x000fe400078e0015 */
[--C-:B------:R-:W-:Y:S02]  /*0cd0*/  @P2 IMAD.MOV.U32 R19, RZ, RZ, R22.reuse ;  /* 0x000000ffff132224 */ /* 0x100fe400078e0016 */
[----:B------:R-:W-:Y:S02]  /*0ce0*/  @P3 IMAD.MOV.U32 R14, RZ, RZ, R22 ;  /* 0x000000ffff0e3224 */ /* 0x000fe400078e0016 */
[--C-:B------:R-:W-:Y:S02]  /*0cf0*/  @P3 IMAD.MOV.U32 R19, RZ, RZ, R11.reuse ;  /* 0x000000ffff133224 */ /* 0x100fe400078e000b */
[----:B------:R-:W-:Y:S02]  /*0d00*/  @P4 IMAD.MOV.U32 R14, RZ, RZ, R11 ;  /* 0x000000ffff0e4224 */ /* 0x000fe400078e000b */
[----:B------:R-:W-:-:S02]  /*0d10*/  @P4 IMAD.MOV.U32 R19, RZ, RZ, R25 ;  /* 0x000000ffff134224 */ /* 0x000fc400078e0019 */
[----:B------:R-:W-:Y:S01]  /*0d20*/  @P5 IMAD.MOV.U32 R14, RZ, RZ, R25 ;  /* 0x000000ffff0e5224 */ /* 0x000fe200078e0019 */
[----:B------:R-:W-:Y:S06]  /*0d30*/  @!P6 BRA `(.L_x_13) ;  /* 0x000000000028e947 */ /* 0x000fec0003800000 */
[----:B------:R-:W-:Y:S01]  /*0d40*/  @P0 MOV R15, R12 ;  /* 0x0000000c000f0202 */ /* 0x000fe20000000f00 */
[----:B------:R-:W-:Y:S01]  /*0d50*/  @P1 IMAD.MOV.U32 R15, RZ, RZ, R13 ;  /* 0x000000ffff0f1224 */ /* 0x000fe200078e000d */
[----:B------:R-:W-:Y:S01]  /*0d60*/  ISETP.EQ.AND P0, PT, R9, 0x8, PT ;  /* 0x000000080900780c */ /* 0x000fe20003f02270 */
[----:B------:R-:W-:Y:S01]  /*0d70*/  @P2 IMAD.MOV.U32 R15, RZ, RZ, R20 ;  /* 0x000000ffff0f2224 */ /* 0x000fe200078e0014 */
[----:B------:R-:W-:Y:S01]  /*0d80*/  SHF.L.W.U32.HI R19, R14, R6, R19 ;  /* 0x000000060e137219 */ /* 0x000fe20000010e13 */
[----:B------:R-:W-:Y:S02]  /*0d90*/  @P3 IMAD.MOV.U32 R15, RZ, RZ, R21 ;  /* 0x000000ffff0f3224 */ /* 0x000fe400078e0015 */
[----:B------:R-:W-:Y:S02]  /*0da0*/  @P4 IMAD.MOV.U32 R15, RZ, RZ, R22 ;  /* 0x000000ffff0f4224 */ /* 0x000fe400078e0016 */
[----:B------:R-:W-:-:S06]  /*0db0*/  @P5 IMAD.MOV.U32 R15, RZ, RZ, R11 ;  /* 0x000000ffff0f5224 */ /* 0x000fcc00078e000b */
[----:B------:R-:W-:-:S05]  /*0dc0*/  @P0 IMAD.MOV.U32 R15, RZ, RZ, R25 ;  /* 0x000000ffff0f0224 */ /* 0x000fca00078e0019 */
[----:B------:R-:W-:-:S07]  /*0dd0*/  SHF.L.W.U32.HI R14, R15, R6, R14 ;  /* 0x000000060f0e7219 */ /* 0x000fce0000010e0e */
.L_x_13:
[----:B------:R-:W-:Y:S05]  /*0de0*/  BSYNC.RECONVERGENT B2 ;  /* 0x0000000000027941 */ /* 0x000fea0003800200 */
.L_x_12:
        /* <DEDUP_REMOVED lines=8> */
[----:B------:R-:W-:Y:S02]  /*0e70*/  LOP3.LUT R24, R18, R3, RZ, 0x3c, !PT ;  /* 0x0000000312187212 */ /* 0x000fe400078e3cff */
[----:B------:R-:W-:Y:S02]  /*0e80*/  SHF.R.U32.HI R19, RZ, 0x1e, R19 ;  /* 0x0000001eff137819 */ /* 0x000fe40000011613 */
[----:B------:R-:W0:Y:S01]  /*0e90*/  I2F.F64.S64 R14, R14 ;  /* 0x0000000e000e7312 */ /* 0x000e220000301c00 */
[----:B------:R-:W-:Y:S02]  /*0ea0*/  ISETP.GE.AND P0, PT, R24, RZ, PT ;  /* 0x000000ff1800720c */ /* 0x000fe40003f06270 */
[----:B------:R-:W-:-:S04]  /*0eb0*/  LEA.HI R18, R18, R19, RZ, 0x1 ;  /* 0x0000001312127211 */ /* 0x000fc800078f08ff */
[----:B------:R-:W-:Y:S01]  /*0ec0*/  @!P1 IADD3 R18, PT, PT, -R18, RZ, RZ ;  /* 0x000000ff12129210 */ /* 0x000fe20007ffe1ff */
[----:B0-----:R-:W-:-:S10]  /*0ed0*/  DMUL R16, R14, UR4 ;  /* 0x000000040e107c28 */ /* 0x001fd40008000000 */
[----:B------:R-:W0:Y:S02]  /*0ee0*/  F2F.F32.F64 R16, R16 ;  /* 0x0000001000107310 */ /* 0x000e240000301000 */
[----:B0-----:R-:W-:-:S07]  /*0ef0*/  FSEL R19, -R16, R16, !P0 ;  /* 0x0000001010137208 */ /* 0x001fce0004000100 */
.L_x_10:
[----:B------:R-:W-:Y:S05]  /*0f00*/  BSYNC.RECONVERGENT B1 ;  /* 0x0000000000017941 */ /* 0x000fea0003800200 */
.L_x_9:
[----:B------:R-:W-:Y:S02]  /*0f10*/  IMAD.MOV.U32 R14, RZ, RZ, 0x37cbac00 ;  /* 0x37cbac00ff0e7424 */ /* 0x000fe400078e00ff */
[----:B------:R-:W-:Y:S01]  /*0f20*/  FMUL R15, R19, R19 ;  /* 0x00000013130f7220 */ /* 0x000fe20000400000 */
[----:B------:R-:W-:Y:S01]  /*0f30*/  LOP3.LUT R16, R18, 0x1, RZ, 0xc0, !PT ;  /* 0x0000000112107812 */ /* 0x000fe200078ec0ff */
[----:B------:R-:W-:Y:S02]  /*0f40*/  IMAD.MOV.U32 R17, RZ, RZ, 0x3d2aaabb ;  /* 0x3d2aaabbff117424 */ /* 0x000fe400078e00ff */
[----:B------:R-:W-:Y:S01]  /*0f50*/  FFMA R14, R15, R14, -0.0013887860113754868507 ;  /* 0xbab607ed0f0e7423 */ /* 0x000fe2000000000e */
[----:B------:R-:W-:Y:S01]  /*0f60*/  ISETP.NE.U32.AND P0, PT, R16, 0x1, PT ;  /* 0x000000011000780c */ /* 0x000fe20003f05070 */
[----:B------:R-:W-:Y:S02]  /*0f70*/  VIADD R25, R18, 0x1 ;  /* 0x0000000112197836 */ /* 0x000fe40000000000 */
[----:B------:R-:W-:Y:S01]  /*0f80*/  IMAD.MOV.U32 R24, RZ, RZ, 0x3effffff ;  /* 0x3effffffff187424 */ /* 0x000fe200078e00ff */
[----:B------:R-:W-:Y:S01]  /*0f90*/  FSEL R16, R14, -0.00019574658654164522886, P0 ;  /* 0xb94d41530e107808 */ /* 0x000fe20000000000 */
[----:B------:R-:W-:Y:S01]  /*0fa0*/  VIADD R5, R5, 0x1 ;  /* 0x0000000105057836 */ /* 0x000fe20000000000 */
[----:B------:R-:W-:-:S02]  /*0fb0*/  FSEL R18, R17, 0.0083327032625675201416, P0 ;  /* 0x3c0885e411127808 */ /* 0x000fc40000000000 */
[----:B------:R-:W-:Y:S02]  /*0fc0*/  FSEL R14, R19, 1, !P0 ;  /* 0x3f800000130e7808 */ /* 0x000fe40004000000 */
[----:B------:R-:W-:Y:S01]  /*0fd0*/  LOP3.LUT P1, RZ, R25, 0x2, RZ, 0xc0, !PT ;  /* 0x0000000219ff7812 */ /* 0x000fe2000782c0ff */
[C---:B------:R-:W-:Y:S01]  /*0fe0*/  FFMA R16, R15.reuse, R16, R18 ;  /* 0x000000100f107223 */ /* 0x040fe20000000012 */
[----:B------:R-:W-:Y:S01]  /*0ff0*/  LOP3.LUT R18, R0, 0xff, RZ, 0xc0, !PT ;  /* 0x000000ff00127812 */ /* 0x000fe200078ec0ff */
[----:B------:R-:W-:Y:S01]  /*1000*/  FFMA R17, R15, R14, RZ ;  /* 0x0000000e0f117223 */ /* 0x000fe200000000ff */
[----:B------:R-:W-:Y:S02]  /*1010*/  FSEL R19, -R24, -0.16666662693023681641, P0 ;  /* 0xbe2aaaa818137808 */ /* 0x000fe40000000100 */
[----:B------:R-:W-:-:S03]  /*1020*/  ISETP.NE.AND P0, PT, R5, R18, PT ;  /* 0x000000120500720c */ /* 0x000fc60003f05270 */
[----:B------:R-:W-:-:S04]  /*1030*/  FFMA R16, R15, R16, R19 ;  /* 0x000000100f107223 */ /* 0x000fc80000000013 */
[----:B------:R-:W-:-:S04]  /*1040*/  FFMA R14, R17, R16, R14 ;  /* 0x00000010110e7223 */ /* 0x000fc8000000000e */
[----:B------:R-:W-:-:S04]  /*1050*/  @P1 FADD R14, RZ, -R14 ;  /* 0x8000000eff0e1221 */ /* 0x000fc80000000000 */
[----:B------:R-:W-:Y:S01]  /*1060*/  FFMA R2, R23, R14, R2 ;  /* 0x0000000e17027223 */ /* 0x000fe20000000002 */
[----:B------:R-:W-:Y:S06]  /*1070*/  @P0 BRA `(.L_x_14) ;  /* 0xfffffff000b00947 */ /* 0x000fec000383ffff */
.L_x_3:
[----:B0-----:R-:W-:Y:S05]  /*1080*/  BSYNC.RECONVERGENT B0 ;  /* 0x0000000000007941 */ /* 0x001fea0003800200 */
.L_x_2:
[----:B------:R-:W0:Y:S01]  /*1090*/  S2R R5, SR_LANEID ;  /* 0x0000000000057919 */ /* 0x000e220000000000 */
[----:B------:R-:W1:Y:S01]  /*10a0*/  S2UR UR5, SR_CgaCtaId ;  /* 0x00000000000579c3 */ /* 0x000e620000008800 */
[----:B------:R-:W-:Y:S01]  /*10b0*/  VOTEU.ANY UR8, UPT, PT ;  /* 0x0000000000087886 */ /* 0x000fe200038e0100 */
[----:B------:R-:W-:Y:S01]  /*10c0*/  UMOV UR4, 0x400 ;  /* 0x0000040000047882 */ /* 0x000fe20000000000 */
[----:B------:R-:W0:Y:S01]  /*10d0*/  FLO.U32 R6, UR8 ;  /* 0x0000000800067d00 */ /* 0x000e2200080e0000 */
[----:B------:R-:W2:Y:S07]  /*10e0*/  S2R R7, SR_LTMASK ;  /* 0x0000000000077919 */ /* 0x000eae0000003900 */
[----:B------:R-:W3:Y:S01]  /*10f0*/  POPC R3, UR8 ;  /* 0x0000000800037d09 */ /* 0x000ee20008000000 */
[----:B-1----:R-:W-:Y:S01]  /*1100*/  ULEA UR4, UR5, UR4, 0x18 ;  /* 0x0000000405047291 */ /* 0x002fe2000f8ec0ff */
[----:B0-----:R-:W-:-:S02]  /*1110*/  ISETP.EQ.U32.AND P0, PT, R6, R5, PT ;  /* 0x000000050600720c */ /* 0x001fc40003f02070 */
[----:B------:R-:W0:Y:S01]  /*1120*/  LDC.64 R4, c[0x0][0x388] ;  /* 0x0000e200ff047b82 */ /* 0x000e220000000a00 */
[----:B--2---:R-:W-:-:S06]  /*1130*/  LOP3.LUT R7, R7, UR8, RZ, 0xc0, !PT ;  /* 0x0000000807077c12 */ /* 0x004fcc000f8ec0ff */
[----:B------:R-:W1:Y:S04]  /*1140*/  POPC R7, R7 ;  /* 0x0000000700077309 */ /* 0x000e680000000000 */
[----:B---3--:R-:W2:Y:S01]  /*1150*/  @P0 ATOMS.ADD R3, [UR4], R3 ;  /* 0x00000003ff03098c */ /* 0x008ea20008000004 */
[----:B------:R-:W3:Y:S01]  /*1160*/  LDCU UR4, c[0x0][0x390] ;  /* 0x00007200ff0477ac */ /* 0x000ee20008000800 */
[----:B0-----:R-:W-:-:S05]  /*1170*/  IMAD.WIDE.U32 R4, R0, 0x4, R4 ;  /* 0x0000000400047825 */ /* 0x001fca00078e0004 */
[----:B------:R-:W-:Y:S04]  /*1180*/  STG.E desc[UR6][R4.64], R2 ;  /* 0x0000000204007986 */ /* 0x000fe8000c101906 */
[----:B--2---:R-:W1:Y:S02]  /*1190*/  SHFL.IDX PT, R6, R3, R6, 0x1f ;  /* 0x00001f0603067589 */ /* 0x004e6400000e0000 */
[----:B-1----:R-:W-:-:S05]  /*11a0*/  IMAD.IADD R0, R6, 0x1, R7 ;  /* 0x0000000106007824 */ /* 0x002fca00078e0207 */
[----:B---3--:R-:W-:-:S13]  /*11b0*/  ISETP.GE.U32.AND P0, PT, R0, UR4, PT ;  /* 0x0000000400007c0c */ /* 0x008fda000bf06070 */
[----:B------:R-:W-:Y:S05]  /*11c0*/  @!P0 BRA `(.L_x_15) ;  /* 0xffffffec00e88947 */ /* 0x000fea000383ffff */
[----:B------:R-:W-:Y:S05]  /*11d0*/  EXIT ;  /* 0x000000000000794d */ /* 0x000fea0003800000 */
.L_x_16:
        /* <DEDUP_REMOVED lines=10> */
.L_x_19:


//--------------------- .nv.global.init           --------------------------
	.section	.nv.global.init,"aw",@progbits
	.align	4
.nv.global.init:
	.type		__cudart_i2opi_f,@object
	.size		__cudart_i2opi_f,(.L_0 - __cudart_i2opi_f)
__cudart_i2opi_f:
        /*0000*/ 	.byte	0x41, 0x90, 0x43, 0x3c, 0x99, 0x95, 0x62, 0xdb, 0xc0, 0xdd, 0x34, 0xf5, 0xd1, 0x57, 0x27, 0xfc
        /*0010*/ 	.byte	0x29, 0x15, 0x44, 0x4e, 0x6e, 0x83, 0xf9, 0xa2
.L_0:


//--------------------- .nv.shared.reserved.0     --------------------------
	.section	.nv.shared.reserved.0,"aw",@nobits
	.weak		__nv_reservedSMEM_offset_0_alias
	.size		__nv_reservedSMEM_offset_0_alias, 0, 64
	.other		__nv_reservedSMEM_offset_0_alias,@"STO_CUDA_RESERVED_SHARED STV_DEFAULT"
__nv_reservedSMEM_offset_0_alias:
	.zero		0
	.zero		64


//--------------------- .nv.shared._Z20computeKernelDynamicPKfPfi --------------------------
	.section	.nv.shared._Z20computeKernelDynamicPKfPfi,"aw",@nobits
	.sectionflags	@""
	.align	4
.nv.shared._Z20computeKernelDynamicPKfPfi:
	.zero		1028


//--------------------- .nv.constant0._Z11tma_examplev --------------------------
	.section	.nv.constant0._Z11tma_examplev,"a",@progbits
	.sectionflags	@""
	.align	4
.nv.constant0._Z11tma_examplev:
	.zero		896


//--------------------- .nv.constant0._Z29stream_ordered_memory_examplev --------------------------
	.section	.nv.constant0._Z29stream_ordered_memory_examplev,"a",@progbits
	.sectionflags	@""
	.align	4
.nv.constant0._Z29stream_ordered_memory_examplev:
	.zero		896


//--------------------- .nv.constant0._Z20computeKernelDynamicPKfPfi --------------------------
	.section	.nv.constant0._Z20computeKernelDynamicPKfPfi,"a",@progbits
	.sectionflags	@""
	.align	4
.nv.constant0._Z20computeKernelDynamicPKfPfi:
	.zero		916


//--------------------- SYMBOLS --------------------------

	.type		.nv.reservedSmem.offset0,@object
	.size		.nv.reservedSmem.offset0,0x4
	.type		.nv.reservedSmem.cap,@object
	.size		.nv.reservedSmem.cap,0x4
